//
// Generated by NVIDIA NVVM Compiler
//
// Compiler Build ID: CL-36424714
// Cuda compilation tools, release 13.0, V13.0.88
// Based on NVVM 20.0.0
//

.version 9.0
.target sm_100
.address_size 64

	// .globl	_Z7prescanPfS_i
.extern .shared .align 16 .b8 temp[];

.visible .entry _Z7prescanPfS_i(
	.param .u64 .ptr .align 1 _Z7prescanPfS_i_param_0,
	.param .u64 .ptr .align 1 _Z7prescanPfS_i_param_1,
	.param .u32 _Z7prescanPfS_i_param_2
)
{
	.reg .pred 	%p<20>;
	.reg .b32 	%r<24>;
	.reg .b32 	%f<54>;
	.reg .b64 	%rd<9>;

	ld.param.u64 	%rd1, [_Z7prescanPfS_i_param_0];
	ld.param.u64 	%rd2, [_Z7prescanPfS_i_param_1];
	ld.param.u32 	%r14, [_Z7prescanPfS_i_param_2];
	mov.u32 	%r1, %tid.x;
	mov.u32 	%r15, %ctaid.x;
	shl.b32 	%r16, %r15, 9;
	add.s32 	%r2, %r16, %r1;
	setp.ge.s32 	%p1, %r2, %r14;
	shl.b32 	%r17, %r1, 2;
	mov.u32 	%r18, temp;
	add.s32 	%r3, %r18, %r17;
	@%p1 bra 	$L__BB0_2;
	cvta.to.global.u64 	%rd3, %rd2;
	mul.wide.u32 	%rd4, %r2, 4;
	add.s64 	%rd5, %rd3, %rd4;
	ld.global.f32 	%f1, [%rd5];
	st.shared.f32 	[%r3], %f1;
	bra.uni 	$L__BB0_3;
$L__BB0_2:
	mov.b32 	%r19, 0;
	st.shared.u32 	[%r3], %r19;
$L__BB0_3:
	shl.b32 	%r20, %r1, 1;
	or.b32  	%r4, %r20, 1;
	bar.sync 	0;
	setp.gt.u32 	%p2, %r1, 255;
	add.s32 	%r5, %r3, %r17;
	@%p2 bra 	$L__BB0_5;
	ld.shared.v2.f32 	{%f2, %f3}, [%r5];
	add.f32 	%f4, %f2, %f3;
	st.shared.f32 	[%r5+4], %f4;
$L__BB0_5:
	bar.sync 	0;
	setp.gt.u32 	%p3, %r1, 127;
	shl.b32 	%r6, %r4, 3;
	add.s32 	%r7, %r18, %r6;
	@%p3 bra 	$L__BB0_7;
	ld.shared.f32 	%f5, [%r7+-4];
	ld.shared.f32 	%f6, [%r7+4];
	add.f32 	%f7, %f5, %f6;
	st.shared.f32 	[%r7+4], %f7;
$L__BB0_7:
	bar.sync 	0;
	setp.gt.u32 	%p4, %r1, 63;
	add.s32 	%r8, %r7, %r6;
	@%p4 bra 	$L__BB0_9;
	ld.shared.f32 	%f8, [%r8+-4];
	ld.shared.f32 	%f9, [%r8+12];
	add.f32 	%f10, %f8, %f9;
	st.shared.f32 	[%r8+12], %f10;
$L__BB0_9:
	bar.sync 	0;
	setp.gt.u32 	%p5, %r1, 31;
	mad.lo.s32 	%r9, %r4, 24, %r7;
	@%p5 bra 	$L__BB0_11;
	ld.shared.f32 	%f11, [%r9+-4];
	ld.shared.f32 	%f12, [%r9+28];
	add.f32 	%f13, %f11, %f12;
	st.shared.f32 	[%r9+28], %f13;
$L__BB0_11:
	bar.sync 	0;
	setp.gt.u32 	%p6, %r1, 15;
	mad.lo.s32 	%r10, %r4, 56, %r7;
	@%p6 bra 	$L__BB0_13;
	ld.shared.f32 	%f14, [%r10+-4];
	ld.shared.f32 	%f15, [%r10+60];
	add.f32 	%f16, %f14, %f15;
	st.shared.f32 	[%r10+60], %f16;
$L__BB0_13:
	bar.sync 	0;
	setp.gt.u32 	%p7, %r1, 7;
	mad.lo.s32 	%r11, %r4, 120, %r7;
	@%p7 bra 	$L__BB0_15;
	ld.shared.f32 	%f17, [%r11+-4];
	ld.shared.f32 	%f18, [%r11+124];
	add.f32 	%f19, %f17, %f18;
	st.shared.f32 	[%r11+124], %f19;
$L__BB0_15:
	bar.sync 	0;
	setp.gt.u32 	%p8, %r1, 3;
	mad.lo.s32 	%r12, %r4, 248, %r7;
	@%p8 bra 	$L__BB0_17;
	ld.shared.f32 	%f20, [%r12+-4];
	ld.shared.f32 	%f21, [%r12+252];
	add.f32 	%f22, %f20, %f21;
	st.shared.f32 	[%r12+252], %f22;
$L__BB0_17:
	bar.sync 	0;
	setp.gt.u32 	%p9, %r1, 1;
	mad.lo.s32 	%r13, %r4, 504, %r7;
	@%p9 bra 	$L__BB0_19;
	ld.shared.f32 	%f23, [%r13+-4];
	ld.shared.f32 	%f24, [%r13+508];
	add.f32 	%f25, %f23, %f24;
	st.shared.f32 	[%r13+508], %f25;
$L__BB0_19:
	bar.sync 	0;
	setp.ne.s32 	%p10, %r1, 0;
	@%p10 bra 	$L__BB0_21;
	mov.b32 	%r23, 0;
	st.shared.u32 	[temp+2044], %r23;
$L__BB0_21:
	setp.ne.s32 	%p11, %r1, 0;
	bar.sync 	0;
	@%p11 bra 	$L__BB0_23;
	ld.shared.f32 	%f26, [temp+1020];
	ld.shared.f32 	%f27, [temp+2044];
	st.shared.f32 	[temp+1020], %f27;
	add.f32 	%f28, %f26, %f27;
	st.shared.f32 	[temp+2044], %f28;
$L__BB0_23:
	setp.gt.u32 	%p12, %r1, 1;
	bar.sync 	0;
	@%p12 bra 	$L__BB0_25;
	ld.shared.f32 	%f29, [%r13+-4];
	ld.shared.f32 	%f30, [%r13+508];
	st.shared.f32 	[%r13+-4], %f30;
	add.f32 	%f31, %f29, %f30;
	st.shared.f32 	[%r13+508], %f31;
$L__BB0_25:
	setp.gt.u32 	%p13, %r1, 3;
	bar.sync 	0;
	@%p13 bra 	$L__BB0_27;
	ld.shared.f32 	%f32, [%r12+-4];
	ld.shared.f32 	%f33, [%r12+252];
	st.shared.f32 	[%r12+-4], %f33;
	add.f32 	%f34, %f32, %f33;
	st.shared.f32 	[%r12+252], %f34;
$L__BB0_27:
	setp.gt.u32 	%p14, %r1, 7;
	bar.sync 	0;
	@%p14 bra 	$L__BB0_29;
	ld.shared.f32 	%f35, [%r11+-4];
	ld.shared.f32 	%f36, [%r11+124];
	st.shared.f32 	[%r11+-4], %f36;
	add.f32 	%f37, %f35, %f36;
	st.shared.f32 	[%r11+124], %f37;
$L__BB0_29:
	setp.gt.u32 	%p15, %r1, 15;
	bar.sync 	0;
	@%p15 bra 	$L__BB0_31;
	ld.shared.f32 	%f38, [%r10+-4];
	ld.shared.f32 	%f39, [%r10+60];
	st.shared.f32 	[%r10+-4], %f39;
	add.f32 	%f40, %f38, %f39;
	st.shared.f32 	[%r10+60], %f40;
$L__BB0_31:
	setp.gt.u32 	%p16, %r1, 31;
	bar.sync 	0;
	@%p16 bra 	$L__BB0_33;
	ld.shared.f32 	%f41, [%r9+-4];
	ld.shared.f32 	%f42, [%r9+28];
	st.shared.f32 	[%r9+-4], %f42;
	add.f32 	%f43, %f41, %f42;
	st.shared.f32 	[%r9+28], %f43;
$L__BB0_33:
	setp.gt.u32 	%p17, %r1, 63;
	bar.sync 	0;
	@%p17 bra 	$L__BB0_35;
	ld.shared.f32 	%f44, [%r8+-4];
	ld.shared.f32 	%f45, [%r8+12];
	st.shared.f32 	[%r8+-4], %f45;
	add.f32 	%f46, %f44, %f45;
	st.shared.f32 	[%r8+12], %f46;
$L__BB0_35:
	setp.gt.u32 	%p18, %r1, 127;
	bar.sync 	0;
	@%p18 bra 	$L__BB0_37;
	ld.shared.f32 	%f47, [%r7+-4];
	ld.shared.f32 	%f48, [%r7+4];
	st.shared.f32 	[%r7+-4], %f48;
	add.f32 	%f49, %f47, %f48;
	st.shared.f32 	[%r7+4], %f49;
$L__BB0_37:
	setp.gt.u32 	%p19, %r1, 255;
	bar.sync 	0;
	@%p19 bra 	$L__BB0_39;
	ld.shared.v2.f32 	{%f50, %f51}, [%r5];
	add.f32 	%f52, %f50, %f51;
	st.shared.v2.f32 	[%r5], {%f51, %f52};
$L__BB0_39:
	cvta.to.global.u64 	%rd6, %rd1;
	bar.sync 	0;
	ld.shared.f32 	%f53, [%r3];
	mul.wide.u32 	%rd7, %r2, 4;
	add.s64 	%rd8, %rd6, %rd7;
	st.global.f32 	[%rd8], %f53;
	ret;

}


// ===== COMPILED SASS (sm_100) =====

	.target	sm_100

	.elftype	@"ET_EXEC"


//--------------------- .note.nv.tkinfo           --------------------------
	.section	.note.nv.tkinfo,"",@"SHT_NOTE"
	.sectionflags	@"SHF_NOTE_NV_TKINFO"
	.tkinfo
        /*0018*/ 	.word	0x00000002
        /*0030*/ 	.string	""
        /*0030*/ 	.string	"ptxas"
        /*0030*/ 	.string	"Cuda compilation tools, release 13.0, V13.0.88"
        /*0030*/ 	.string	"Build cuda_13.0.r13.0/compiler.36424714_0"
        /*0030*/ 	.string	"-arch sm_100 -m 64 "



//--------------------- .note.nv.cuinfo           --------------------------
	.section	.note.nv.cuinfo,"",@"SHT_NOTE"
	.sectionflags	@"SHF_NOTE_NV_CUINFO"
        /*0018*/ 	.short	0x0002
        /*001a*/ 	.short	0x0064
        /*001c*/ 	.short	0x0082
	.zero		2


//--------------------- .nv.info                  --------------------------
	.section	.nv.info,"",@"SHT_CUDA_INFO"
	.align	4


	//----- nvinfo : EIATTR_REGCOUNT
	.align		4
        /*0000*/ 	.byte	0x04, 0x2f
        /*0002*/ 	.short	(.L_1 - .L_0)
	.align		4
.L_0:
        /*0004*/ 	.word	index@(_Z7prescanPfS_i)
        /*0008*/ 	.word	0x00000015


	//----- nvinfo : EIATTR_FRAME_SIZE
	.align		4
.L_1:
        /*000c*/ 	.byte	0x04, 0x11
        /*000e*/ 	.short	(.L_3 - .L_2)
	.align		4
.L_2:
        /*0010*/ 	.word	index@(_Z7prescanPfS_i)
        /*0014*/ 	.word	0x00000000


	//----- nvinfo : EIATTR_MIN_STACK_SIZE
	.align		4
.L_3:
        /*0018*/ 	.byte	0x04, 0x12
        /*001a*/ 	.short	(.L_5 - .L_4)
	.align		4
.L_4:
        /*001c*/ 	.word	index@(_Z7prescanPfS_i)
        /*0020*/ 	.word	0x00000000
.L_5:


//--------------------- .nv.compat                --------------------------
	.section	.nv.compat,"",@"SHT_CUDA_COMPAT_INFO"
	.align	4
        /*0000*/ 	.byte	0x02, 0x09, 0x00, 0x00, 0x02, 0x02, 0x01, 0x00, 0x02, 0x05, 0x05, 0x00, 0x03, 0x07, 0x01, 0x01
        /*0010*/ 	.byte	0x02, 0x03, 0x00, 0x00, 0x02, 0x06, 0x01, 0x00, 0x04, 0x0b, 0x08, 0x00, 0x09, 0x00, 0x00, 0x00
        /*0020*/ 	.byte	0x00, 0x00, 0x00, 0x00


//--------------------- .nv.info._Z7prescanPfS_i  --------------------------
	.section	.nv.info._Z7prescanPfS_i,"",@"SHT_CUDA_INFO"
	.sectionflags	@""
	.align	4


	//----- nvinfo : EIATTR_CUDA_API_VERSION
	.align		4
        /*0000*/ 	.byte	0x04, 0x37
        /*0002*/ 	.short	(.L_7 - .L_6)
.L_6:
        /*0004*/ 	.word	0x00000082


	//----- nvinfo : EIATTR_KPARAM_INFO
	.align		4
.L_7:
        /*0008*/ 	.byte	0x04, 0x17
        /*000a*/ 	.short	(.L_9 - .L_8)
.L_8:
        /*000c*/ 	.word	0x00000000
        /*0010*/ 	.short	0x0002
        /*0012*/ 	.short	0x0010
        /*0014*/ 	.byte	0x00, 0xf0, 0x11, 0x00


	//----- nvinfo : EIATTR_KPARAM_INFO
	.align		4
.L_9:
        /*0018*/ 	.byte	0x04, 0x17
        /*001a*/ 	.short	(.L_11 - .L_10)
.L_10:
        /*001c*/ 	.word	0x00000000
        /*0020*/ 	.short	0x0001
        /*0022*/ 	.short	0x0008
        /*0024*/ 	.byte	0x00, 0xf5, 0x21, 0x00


	//----- nvinfo : EIATTR_KPARAM_INFO
	.align		4
.L_11:
        /*0028*/ 	.byte	0x04, 0x17
        /*002a*/ 	.short	(.L_13 - .L_12)
.L_12:
        /*002c*/ 	.word	0x00000000
        /*0030*/ 	.short	0x0000
        /*0032*/ 	.short	0x0000
        /*0034*/ 	.byte	0x00, 0xf5, 0x21, 0x00


	//----- nvinfo : EIATTR_SPARSE_MMA_MASK
	.align		4
.L_13:
        /*0038*/ 	.byte	0x03, 0x50
        /*003a*/ 	.short	0x0000


	//----- nvinfo : EIATTR_MAXREG_COUNT
	.align		4
        /*003c*/ 	.byte	0x03, 0x1b
        /*003e*/ 	.short	0x00ff


	//----- nvinfo : EIATTR_NUM_BARRIERS
	.align		4
        /*0040*/ 	.byte	0x02, 0x4c
        /*0042*/ 	.byte	0x01
	.zero		1


	//----- nvinfo : EIATTR_MERCURY_ISA_VERSION
	.align		4
        /*0044*/ 	.byte	0x03, 0x5f
        /*0046*/ 	.short	0x0101


	//----- nvinfo : EIATTR_VRC_CTA_INIT_COUNT
	.align		4
        /*0048*/ 	.byte	0x02, 0x4a
	.zero		1
	.zero		1


	//----- nvinfo : EIATTR_EXIT_INSTR_OFFSETS
	.align		4
        /*004c*/ 	.byte	0x04, 0x1c
        /*004e*/ 	.short	(.L_15 - .L_14)


	//   ....[0]....
.L_14:
        /*0050*/ 	.word	0x00000880


	//----- nvinfo : EIATTR_CBANK_PARAM_SIZE
	.align		4
.L_15:
        /*0054*/ 	.byte	0x03, 0x19
        /*0056*/ 	.short	0x0014


	//----- nvinfo : EIATTR_PARAM_CBANK
	.align		4
        /*0058*/ 	.byte	0x04, 0x0a
        /*005a*/ 	.short	(.L_17 - .L_16)
	.align		4
.L_16:
        /*005c*/ 	.word	index@(.nv.constant0._Z7prescanPfS_i)
        /*0060*/ 	.short	0x0380
        /*0062*/ 	.short	0x0014


	//----- nvinfo : EIATTR_SW_WAR
	.align		4
.L_17:
        /*0064*/ 	.byte	0x04, 0x36
        /*0066*/ 	.short	(.L_19 - .L_18)
.L_18:
        /*0068*/ 	.word	0x00000008
.L_19:


//--------------------- .nv.callgraph             --------------------------
	.section	.nv.callgraph,"",@"SHT_CUDA_CALLGRAPH"
	.align	4
	.sectionentsize	8
	.align		4
        /*0000*/ 	.word	0x00000000
	.align		4
        /*0004*/ 	.word	0xffffffff
	.align		4
        /*0008*/ 	.word	0x00000000
	.align		4
        /*000c*/ 	.word	0xfffffffe
	.align		4
        /*0010*/ 	.word	0x00000000
	.align		4
        /*0014*/ 	.word	0xfffffffd
	.align		4
        /*0018*/ 	.word	0x00000000
	.align		4
        /*001c*/ 	.word	0xfffffffc


//--------------------- .text._Z7prescanPfS_i     --------------------------
	.section	.text._Z7prescanPfS_i,"ax",@progbits
	.align	128
        .global         _Z7prescanPfS_i
        .type           _Z7prescanPfS_i,@function
        .size           _Z7prescanPfS_i,(.L_x_1 - _Z7prescanPfS_i)
        .other          _Z7prescanPfS_i,@"STO_CUDA_ENTRY STV_DEFAULT"
_Z7prescanPfS_i:
.text._Z7prescanPfS_i:
[----:B------:R-:W-:Y:S01]  /*0000*/  LDC R1, c[0x0][0x37c] ;  /* 0x0000df00ff017b82 */ /* 0x000fe20000000800 */
[----:B------:R-:W0:Y:S01]  /*0010*/  S2R R2, SR_TID.X ;  /* 0x0000000000027919 */ /* 0x000e220000002100 */
[----:B------:R-:W1:Y:S01]  /*0020*/  LDCU UR4, c[0x0][0x390] ;  /* 0x00007200ff0477ac */ /* 0x000e620008000800 */
[----:B------:R-:W0:Y:S01]  /*0030*/  S2R R3, SR_CTAID.X ;  /* 0x0000000000037919 */ /* 0x000e220000002500 */
[----:B------:R-:W2:Y:S01]  /*0040*/  LDCU.64 UR6, c[0x0][0x358] ;  /* 0x00006b00ff0677ac */ /* 0x000ea20008000a00 */
[----:B0-----:R-:W-:-:S04]  /*0050*/  LEA R0, R3, R2, 0x9 ;  /* 0x0000000203007211 */ /* 0x001fc800078e48ff */
[----:B-1----:R-:W-:-:S13]  /*0060*/  ISETP.GE.AND P0, PT, R0, UR4, PT ;  /* 0x0000000400007c0c */ /* 0x002fda000bf06270 */
[----:B------:R-:W0:Y:S02]  /*0070*/  @!P0 LDC.64 R6, c[0x0][0x388] ;  /* 0x0000e200ff068b82 */ /* 0x000e240000000a00 */
[----:B0-----:R-:W-:-:S05]  /*0080*/  @!P0 IMAD.WIDE.U32 R6, R0, 0x4, R6 ;  /* 0x0000000400068825 */ /* 0x001fca00078e0006 */
[----:B--2---:R0:W2:Y:S01]  /*0090*/  @!P0 LDG.E R8, desc[UR6][R6.64] ;  /* 0x0000000606088981 */ /* 0x0040a2000c1e1900 */
[----:B------:R-:W1:Y:S01]  /*00a0*/  S2UR UR5, SR_CgaCtaId ;  /* 0x00000000000579c3 */ /* 0x000e620000008800 */
[----:B------:R-:W-:Y:S01]  /*00b0*/  UMOV UR4, 0x400 ;  /* 0x0000040000047882 */ /* 0x000fe20000000000 */
[C---:B------:R-:W-:Y:S02]  /*00c0*/  ISETP.GT.U32.AND P1, PT, R2.reuse, 0xff, PT ;  /* 0x000000ff0200780c */ /* 0x040fe40003f24070 */
[C---:B------:R-:W-:Y:S02]  /*00d0*/  LEA R5, R2.reuse, 0x1, 0x1 ;  /* 0x0000000102057811 */ /* 0x040fe400078e08ff */
[C---:B------:R-:W-:Y:S02]  /*00e0*/  ISETP.GT.U32.AND P2, PT, R2.reuse, 0x1f, PT ;  /* 0x0000001f0200780c */ /* 0x040fe40003f44070 */
[C---:B------:R-:W-:Y:S02]  /*00f0*/  ISETP.GT.U32.AND P3, PT, R2.reuse, 0xf, PT ;  /* 0x0000000f0200780c */ /* 0x040fe40003f64070 */
[----:B------:R-:W-:-:S02]  /*0100*/  ISETP.GT.U32.AND P4, PT, R2, 0x7, PT ;  /* 0x000000070200780c */ /* 0x000fc40003f84070 */
[C---:B------:R-:W-:Y:S02]  /*0110*/  ISETP.GT.U32.AND P5, PT, R2.reuse, 0x3, PT ;  /* 0x000000030200780c */ /* 0x040fe40003fa4070 */
[----:B------:R-:W-:Y:S01]  /*0120*/  ISETP.GT.U32.AND P6, PT, R2, 0x1, PT ;  /* 0x000000010200780c */ /* 0x000fe20003fc4070 */
[----:B-1----:R-:W-:-:S06]  /*0130*/  ULEA UR4, UR5, UR4, 0x18 ;  /* 0x0000000405047291 */ /* 0x002fcc000f8ec0ff */
[C---:B------:R-:W-:Y:S02]  /*0140*/  LEA R3, R2.reuse, UR4, 0x2 ;  /* 0x0000000402037c11 */ /* 0x040fe4000f8e10ff */
[----:B0-----:R-:W-:Y:S02]  /*0150*/  LEA R6, R5, UR4, 0x3 ;  /* 0x0000000405067c11 */ /* 0x001fe4000f8e18ff */
[C---:B------:R-:W-:Y:S01]  /*0160*/  LEA R4, R2.reuse, R3, 0x2 ;  /* 0x0000000302047211 */ /* 0x040fe200078e10ff */
[----:B--2---:R-:W-:Y:S04]  /*0170*/  @!P0 STS [R3], R8 ;  /* 0x0000000803008388 */ /* 0x004fe80000000800 */
[----:B------:R-:W-:Y:S01]  /*0180*/  @P0 STS [R3], RZ ;  /* 0x000000ff03000388 */ /* 0x000fe20000000800 */
[----:B------:R-:W-:Y:S01]  /*0190*/  BAR.SYNC.DEFER_BLOCKING 0x0 ;  /* 0x0000000000007b1d */ /* 0x000fe20000010000 */
[----:B------:R-:W-:-:S04]  /*01a0*/  ISETP.GT.U32.AND P0, PT, R2, 0x7f, PT ;  /* 0x0000007f0200780c */ /* 0x000fc80003f04070 */
[----:B------:R-:W-:Y:S01]  /*01b0*/  P2R R16, PR, RZ, 0x1 ;  /* 0x00000001ff107803 */ /* 0x000fe20000000000 */
[----:B------:R-:W0:Y:S02]  /*01c0*/  @!P1 LDS.64 R10, [R4] ;  /* 0x00000000040a9984 */ /* 0x000e240000000a00 */
[----:B0-----:R-:W-:-:S05]  /*01d0*/  @!P1 FADD R11, R10, R11 ;  /* 0x0000000b0a0b9221 */ /* 0x001fca0000000000 */
[----:B------:R-:W-:Y:S01]  /*01e0*/  @!P1 STS [R4+0x4], R11 ;  /* 0x0000040b04009388 */ /* 0x000fe20000000800 */
[----:B------:R-:W-:Y:S01]  /*01f0*/  BAR.SYNC.DEFER_BLOCKING 0x0 ;  /* 0x0000000000007b1d */ /* 0x000fe20000010000 */
[----:B------:R-:W-:-:S05]  /*0200*/  ISETP.GT.U32.AND P1, PT, R2, 0x3f, PT ;  /* 0x0000003f0200780c */ /* 0x000fca0003f24070 */
[----:B------:R-:W-:Y:S04]  /*0210*/  @!P0 LDS R7, [R6+-0x4] ;  /* 0xfffffc0006078984 */ /* 0x000fe80000000800 */
[----:B------:R-:W0:Y:S02]  /*0220*/  @!P0 LDS R8, [R6+0x4] ;  /* 0x0000040006088984 */ /* 0x000e240000000800 */
[----:B0-----:R-:W-:Y:S01]  /*0230*/  @!P0 FADD R9, R7, R8 ;  /* 0x0000000807098221 */ /* 0x001fe20000000000 */
[----:B------:R-:W-:-:S04]  /*0240*/  LEA R7, R5, R6, 0x3 ;  /* 0x0000000605077211 */ /* 0x000fc800078e18ff */
[----:B------:R0:W-:Y:S01]  /*0250*/  @!P0 STS [R6+0x4], R9 ;  /* 0x0000040906008388 */ /* 0x0001e20000000800 */
[----:B------:R-:W-:Y:S01]  /*0260*/  BAR.SYNC.DEFER_BLOCKING 0x0 ;  /* 0x0000000000007b1d */ /* 0x000fe20000010000 */
[----:B------:R-:W-:Y:S01]  /*0270*/  ISETP.NE.AND P0, PT, R2, RZ, PT ;  /* 0x000000ff0200720c */ /* 0x000fe20003f05270 */
[----:B0-----:R-:W-:-:S04]  /*0280*/  IMAD R9, R5, 0x38, R6 ;  /* 0x0000003805097824 */ /* 0x001fc800078e0206 */
[----:B------:R-:W-:Y:S04]  /*0290*/  @!P1 LDS R8, [R7+-0x4] ;  /* 0xfffffc0007089984 */ /* 0x000fe80000000800 */
[----:B------:R-:W0:Y:S02]  /*02a0*/  @!P1 LDS R13, [R7+0xc] ;  /* 0x00000c00070d9984 */ /* 0x000e240000000800 */
[----:B0-----:R-:W-:Y:S01]  /*02b0*/  @!P1 FADD R10, R8, R13 ;  /* 0x0000000d080a9221 */ /* 0x001fe20000000000 */
[----:B------:R-:W-:-:S04]  /*02c0*/  IMAD R8, R5, 0x18, R6 ;  /* 0x0000001805087824 */ /* 0x000fc800078e0206 */
[----:B------:R0:W-:Y:S01]  /*02d0*/  @!P1 STS [R7+0xc], R10 ;  /* 0x00000c0a07009388 */ /* 0x0001e20000000800 */
[----:B------:R-:W-:Y:S01]  /*02e0*/  BAR.SYNC.DEFER_BLOCKING 0x0 ;  /* 0x0000000000007b1d */ /* 0x000fe20000010000 */
[----:B0-----:R-:W-:-:S05]  /*02f0*/  IMAD R10, R5, 0x78, R6 ;  /* 0x00000078050a7824 */ /* 0x001fca00078e0206 */
[----:B------:R-:W-:Y:S04]  /*0300*/  @!P2 LDS R11, [R8+-0x4] ;  /* 0xfffffc00080ba984 */ /* 0x000fe80000000800 */
[----:B------:R-:W0:Y:S02]  /*0310*/  @!P2 LDS R12, [R8+0x1c] ;  /* 0x00001c00080ca984 */ /* 0x000e240000000800 */
[----:B0-----:R-:W-:-:S05]  /*0320*/  @!P2 FADD R11, R11, R12 ;  /* 0x0000000c0b0ba221 */ /* 0x001fca0000000000 */
[----:B------:R0:W-:Y:S01]  /*0330*/  @!P2 STS [R8+0x1c], R11 ;  /* 0x00001c0b0800a388 */ /* 0x0001e20000000800 */
[----:B------:R-:W-:Y:S01]  /*0340*/  BAR.SYNC.DEFER_BLOCKING 0x0 ;  /* 0x0000000000007b1d */ /* 0x000fe20000010000 */
[C-C-:B0-----:R-:W-:Y:S02]  /*0350*/  IMAD R11, R5.reuse, 0xf8, R6.reuse ;  /* 0x000000f8050b7824 */ /* 0x141fe400078e0206 */
[----:B------:R-:W-:-:S03]  /*0360*/  IMAD R5, R5, 0x1f8, R6 ;  /* 0x000001f805057824 */ /* 0x000fc600078e0206 */
[----:B------:R-:W-:Y:S04]  /*0370*/  @!P3 LDS R12, [R9+-0x4] ;  /* 0xfffffc00090cb984 */ /* 0x000fe80000000800 */
[----:B------:R-:W0:Y:S02]  /*0380*/  @!P3 LDS R13, [R9+0x3c] ;  /* 0x00003c00090db984 */ /* 0x000e240000000800 */
[----:B0-----:R-:W-:-:S05]  /*0390*/  @!P3 FADD R12, R12, R13 ;  /* 0x0000000d0c0cb221 */ /* 0x001fca0000000000 */
[----:B------:R-:W-:Y:S01]  /*03a0*/  @!P3 STS [R9+0x3c], R12 ;  /* 0x00003c0c0900b388 */ /* 0x000fe20000000800 */
[----:B------:R-:W-:Y:S06]  /*03b0*/  BAR.SYNC.DEFER_BLOCKING 0x0 ;  /* 0x0000000000007b1d */ /* 0x000fec0000010000 */
        /* <DEDUP_REMOVED lines=15> */
[----:B------:R-:W-:Y:S02]  /*04b0*/  @!P0 STS [UR4+0x7fc], RZ ;  /* 0x0007fcffff008988 */ /* 0x000fe40008000804 */
[----:B------:R-:W-:Y:S06]  /*04c0*/  BAR.SYNC.DEFER_BLOCKING 0x0 ;  /* 0x0000000000007b1d */ /* 0x000fec0000010000 */
[----:B------:R-:W-:Y:S04]  /*04d0*/  @!P0 LDS R13, [UR4+0x3fc] ;  /* 0x0003fc04ff0d8984 */ /* 0x000fe80008000800 */
[----:B------:R-:W0:Y:S02]  /*04e0*/  @!P0 LDS R14, [UR4+0x7fc] ;  /* 0x0007fc04ff0e8984 */ /* 0x000e240008000800 */
[----:B0-----:R-:W-:-:S02]  /*04f0*/  @!P0 FADD R13, R13, R14 ;  /* 0x0000000e0d0d8221 */ /* 0x001fc40000000000 */
[----:B------:R-:W-:Y:S04]  /*0500*/  @!P0 STS [UR4+0x3fc], R14 ;  /* 0x0003fc0eff008988 */ /* 0x000fe80008000804 */
[----:B------:R-:W-:Y:S01]  /*0510*/  @!P0 STS [UR4+0x7fc], R13 ;  /* 0x0007fc0dff008988 */ /* 0x000fe20008000804 */
[----:B------:R-:W-:Y:S01]  /*0520*/  BAR.SYNC.DEFER_BLOCKING 0x0 ;  /* 0x0000000000007b1d */ /* 0x000fe20000010000 */
[----:B------:R-:W-:-:S05]  /*0530*/  ISETP.NE.AND P0, PT, R16, RZ, PT ;  /* 0x000000ff1000720c */ /* 0x000fca0003f05270 */
[----:B------:R-:W-:Y:S04]  /*0540*/  @!P6 LDS R12, [R5+-0x4] ;  /* 0xfffffc00050ce984 */ /* 0x000fe80000000800 */
[----:B------:R-:W0:Y:S02]  /*0550*/  @!P6 LDS R15, [R5+0x1fc] ;  /* 0x0001fc00050fe984 */ /* 0x000e240000000800 */
[----:B0-----:R-:W-:Y:S02]  /*0560*/  @!P6 FADD R12, R12, R15 ;  /* 0x0000000f0c0ce221 */ /* 0x001fe40000000000 */
[----:B------:R-:W-:Y:S04]  /*0570*/  @!P6 STS [R5+-0x4], R15 ;  /* 0xfffffc0f0500e388 */ /* 0x000fe80000000800 */
[----:B------:R-:W-:Y:S01]  /*0580*/  @!P6 STS [R5+0x1fc], R12 ;  /* 0x0001fc0c0500e388 */ /* 0x000fe20000000800 */
[----:B------:R-:W-:Y:S01]  /*0590*/  BAR.SYNC.DEFER_BLOCKING 0x0 ;  /* 0x0000000000007b1d */ /* 0x000fe20000010000 */
[----:B------:R-:W-:-:S05]  /*05a0*/  ISETP.GT.U32.AND P6, PT, R2, 0xff, PT ;  /* 0x000000ff0200780c */ /* 0x000fca0003fc4070 */
[----:B------:R-:W-:Y:S04]  /*05b0*/  @!P5 LDS R16, [R11+-0x4] ;  /* 0xfffffc000b10d984 */ /* 0x000fe80000000800 */
[----:B------:R-:W0:Y:S02]  /*05c0*/  @!P5 LDS R17, [R11+0xfc] ;  /* 0x0000fc000b11d984 */ /* 0x000e240000000800 */
[----:B0-----:R-:W-:Y:S02]  /*05d0*/  @!P5 FADD R16, R16, R17 ;  /* 0x000000111010d221 */ /* 0x001fe40000000000 */
[----:B------:R-:W-:Y:S04]  /*05e0*/  @!P5 STS [R11+-0x4], R17 ;  /* 0xfffffc110b00d388 */ /* 0x000fe80000000800 */
[----:B------:R-:W-:Y:S01]  /*05f0*/  @!P5 STS [R11+0xfc], R16 ;  /* 0x0000fc100b00d388 */ /* 0x000fe20000000800 */
[----:B------:R-:W-:Y:S06]  /*0600*/  BAR.SYNC.DEFER_BLOCKING 0x0 ;  /* 0x0000000000007b1d */ /* 0x000fec0000010000 */
[----:B------:R-:W-:Y:S04]  /*0610*/  @!P4 LDS R13, [R10+-0x4] ;  /* 0xfffffc000a0dc984 */ /* 0x000fe80000000800 */
[----:B------:R-:W0:Y:S02]  /*0620*/  @!P4 LDS R14, [R10+0x7c] ;  /* 0x00007c000a0ec984 */ /* 0x000e240000000800 */
[----:B0-----:R-:W-:-:S02]  /*0630*/  @!P4 FADD R13, R13, R14 ;  /* 0x0000000e0d0dc221 */ /* 0x001fc40000000000 */
        /* <DEDUP_REMOVED lines=27> */
[----:B------:R-:W0:Y:S02]  /*07f0*/  @!P6 LDS.64 R8, [R4] ;  /* 0x000000000408e984 */ /* 0x000e240000000a00 */
[----:B0-----:R-:W-:Y:S01]  /*0800*/  @!P6 FADD R15, R8, R9 ;  /* 0x00000009080fe221 */ /* 0x001fe20000000000 */
[----:B------:R-:W-:-:S02]  /*0810*/  MOV R14, R9 ;  /* 0x00000009000e7202 */ /* 0x000fc40000000f00 */
[----:B------:R-:W0:Y:S03]  /*0820*/  LDC.64 R8, c[0x0][0x380] ;  /* 0x0000e000ff087b82 */ /* 0x000e260000000a00 */
[----:B------:R-:W-:Y:S05]  /*0830*/  @!P6 STS.64 [R4], R14 ;  /* 0x0000000e0400e388 */ /* 0x000fea0000000a00 */
[----:B------:R-:W-:Y:S01]  /*0840*/  BAR.SYNC.DEFER_BLOCKING 0x0 ;  /* 0x0000000000007b1d */ /* 0x000fe20000010000 */
[----:B0-----:R-:W-:-:S05]  /*0850*/  IMAD.WIDE.U32 R8, R0, 0x4, R8 ;  /* 0x0000000400087825 */ /* 0x001fca00078e0008 */
[----:B------:R-:W0:Y:S04]  /*0860*/  LDS R3, [R3] ;  /* 0x0000000003037984 */ /* 0x000e280000000800 */
[----:B0-----:R-:W-:Y:S01]  /*0870*/  STG.E desc[UR6][R8.64], R3 ;  /* 0x0000000308007986 */ /* 0x001fe2000c101906 */
[----:B------:R-:W-:Y:S05]  /*0880*/  EXIT ;  /* 0x000000000000794d */ /* 0x000fea0003800000 */
.L_x_0:
[----:B------:R-:W-:-:S00]  /*0890*/  BRA `(.L_x_0) ;  /* 0xfffffffc00fc7947 */ /* 0x000fc0000383ffff */
[----:B------:R-:W-:-:S00]  /*08a0*/  NOP ;  /* 0x0000000000007918 */ /* 0x000fc00000000000 */
        /* <DEDUP_REMOVED lines=13> */
.L_x_1:


//--------------------- .nv.shared._Z7prescanPfS_i --------------------------
	.section	.nv.shared._Z7prescanPfS_i,"aw",@nobits
	.sectionflags	@""
	.align	16
	.zero		1024


//--------------------- .nv.shared.reserved.0     --------------------------
	.section	.nv.shared.reserved.0,"aw",@nobits
	.weak		__nv_reservedSMEM_offset_0_alias
	.size		__nv_reservedSMEM_offset_0_alias, 0, 64
	.other		__nv_reservedSMEM_offset_0_alias,@"STO_CUDA_RESERVED_SHARED STV_DEFAULT"
__nv_reservedSMEM_offset_0_alias:
	.zero		0
	.zero		64


//--------------------- .nv.constant0._Z7prescanPfS_i --------------------------
	.section	.nv.constant0._Z7prescanPfS_i,"a",@progbits
	.sectionflags	@""
	.align	4
.nv.constant0._Z7prescanPfS_i:
	.zero		916


//--------------------- SYMBOLS --------------------------

	.type		.nv.reservedSmem.offset0,@object
	.size		.nv.reservedSmem.offset0,0x4
	.type		.nv.reservedSmem.cap,@object
	.size		.nv.reservedSmem.cap,0x4
